//
// Generated by NVIDIA NVVM Compiler
//
// Compiler Build ID: CL-36424714
// Cuda compilation tools, release 13.0, V13.0.88
// Based on NVVM 20.0.0
//

.version 9.0
.target sm_100
.address_size 64

	// .globl	_Z15spmm_kernel_refPiS_PfS0_S0_ii

.visible .entry _Z15spmm_kernel_refPiS_PfS0_S0_ii(
	.param .u64 .ptr .align 1 _Z15spmm_kernel_refPiS_PfS0_S0_ii_param_0,
	.param .u64 .ptr .align 1 _Z15spmm_kernel_refPiS_PfS0_S0_ii_param_1,
	.param .u64 .ptr .align 1 _Z15spmm_kernel_refPiS_PfS0_S0_ii_param_2,
	.param .u64 .ptr .align 1 _Z15spmm_kernel_refPiS_PfS0_S0_ii_param_3,
	.param .u64 .ptr .align 1 _Z15spmm_kernel_refPiS_PfS0_S0_ii_param_4,
	.param .u32 _Z15spmm_kernel_refPiS_PfS0_S0_ii_param_5,
	.param .u32 _Z15spmm_kernel_refPiS_PfS0_S0_ii_param_6
)
{
	.reg .pred 	%p<11>;
	.reg .b32 	%r<66>;
	.reg .b32 	%f<68>;
	.reg .b64 	%rd<59>;

	ld.param.u64 	%rd9, [_Z15spmm_kernel_refPiS_PfS0_S0_ii_param_0];
	ld.param.u64 	%rd10, [_Z15spmm_kernel_refPiS_PfS0_S0_ii_param_1];
	ld.param.u64 	%rd11, [_Z15spmm_kernel_refPiS_PfS0_S0_ii_param_2];
	ld.param.u64 	%rd12, [_Z15spmm_kernel_refPiS_PfS0_S0_ii_param_3];
	ld.param.u64 	%rd8, [_Z15spmm_kernel_refPiS_PfS0_S0_ii_param_4];
	ld.param.u32 	%r20, [_Z15spmm_kernel_refPiS_PfS0_S0_ii_param_6];
	cvta.to.global.u64 	%rd1, %rd11;
	cvta.to.global.u64 	%rd2, %rd12;
	cvta.to.global.u64 	%rd3, %rd10;
	cvta.to.global.u64 	%rd13, %rd9;
	mov.u32 	%r21, %ctaid.x;
	mov.u32 	%r22, %ntid.x;
	mov.u32 	%r23, %tid.x;
	mad.lo.s32 	%r1, %r21, %r22, %r23;
	mul.wide.s32 	%rd14, %r1, 4;
	add.s64 	%rd4, %rd13, %rd14;
	ld.global.u32 	%r2, [%rd4];
	setp.lt.s32 	%p1, %r20, 1;
	@%p1 bra 	$L__BB0_15;
	ld.global.u32 	%r3, [%rd4+4];
	mul.lo.s32 	%r4, %r20, %r1;
	sub.s32 	%r25, %r3, %r2;
	and.b32  	%r5, %r25, 7;
	and.b32  	%r6, %r25, 3;
	and.b32  	%r7, %r25, 1;
	and.b32  	%r26, %r25, -8;
	neg.s32 	%r8, %r26;
	add.s64 	%rd5, %rd3, 16;
	add.s64 	%rd6, %rd1, 16;
	cvta.to.global.u64 	%rd7, %rd8;
	mov.b32 	%r60, 0;
$L__BB0_2:
	setp.ge.s32 	%p2, %r2, %r3;
	mov.f32 	%f67, 0f00000000;
	@%p2 bra 	$L__BB0_14;
	sub.s32 	%r27, %r2, %r3;
	setp.gt.u32 	%p3, %r27, -8;
	mov.f32 	%f67, 0f00000000;
	mov.u32 	%r63, %r2;
	@%p3 bra 	$L__BB0_6;
	mov.f32 	%f67, 0f00000000;
	mov.u32 	%r61, %r8;
	mov.u32 	%r63, %r2;
$L__BB0_5:
	.pragma "nounroll";
	mul.wide.s32 	%rd15, %r63, 4;
	add.s64 	%rd16, %rd5, %rd15;
	add.s64 	%rd17, %rd6, %rd15;
	ld.global.u32 	%r28, [%rd16+-16];
	mad.lo.s32 	%r29, %r28, %r20, %r60;
	mul.wide.s32 	%rd18, %r29, 4;
	add.s64 	%rd19, %rd2, %rd18;
	ld.global.f32 	%f17, [%rd19];
	ld.global.f32 	%f18, [%rd17+-16];
	fma.rn.f32 	%f19, %f17, %f18, %f67;
	ld.global.u32 	%r30, [%rd16+-12];
	mad.lo.s32 	%r31, %r30, %r20, %r60;
	mul.wide.s32 	%rd20, %r31, 4;
	add.s64 	%rd21, %rd2, %rd20;
	ld.global.f32 	%f20, [%rd21];
	ld.global.f32 	%f21, [%rd17+-12];
	fma.rn.f32 	%f22, %f20, %f21, %f19;
	ld.global.u32 	%r32, [%rd16+-8];
	mad.lo.s32 	%r33, %r32, %r20, %r60;
	mul.wide.s32 	%rd22, %r33, 4;
	add.s64 	%rd23, %rd2, %rd22;
	ld.global.f32 	%f23, [%rd23];
	ld.global.f32 	%f24, [%rd17+-8];
	fma.rn.f32 	%f25, %f23, %f24, %f22;
	ld.global.u32 	%r34, [%rd16+-4];
	mad.lo.s32 	%r35, %r34, %r20, %r60;
	mul.wide.s32 	%rd24, %r35, 4;
	add.s64 	%rd25, %rd2, %rd24;
	ld.global.f32 	%f26, [%rd25];
	ld.global.f32 	%f27, [%rd17+-4];
	fma.rn.f32 	%f28, %f26, %f27, %f25;
	ld.global.u32 	%r36, [%rd16];
	mad.lo.s32 	%r37, %r36, %r20, %r60;
	mul.wide.s32 	%rd26, %r37, 4;
	add.s64 	%rd27, %rd2, %rd26;
	ld.global.f32 	%f29, [%rd27];
	ld.global.f32 	%f30, [%rd17];
	fma.rn.f32 	%f31, %f29, %f30, %f28;
	ld.global.u32 	%r38, [%rd16+4];
	mad.lo.s32 	%r39, %r38, %r20, %r60;
	mul.wide.s32 	%rd28, %r39, 4;
	add.s64 	%rd29, %rd2, %rd28;
	ld.global.f32 	%f32, [%rd29];
	ld.global.f32 	%f33, [%rd17+4];
	fma.rn.f32 	%f34, %f32, %f33, %f31;
	ld.global.u32 	%r40, [%rd16+8];
	mad.lo.s32 	%r41, %r40, %r20, %r60;
	mul.wide.s32 	%rd30, %r41, 4;
	add.s64 	%rd31, %rd2, %rd30;
	ld.global.f32 	%f35, [%rd31];
	ld.global.f32 	%f36, [%rd17+8];
	fma.rn.f32 	%f37, %f35, %f36, %f34;
	ld.global.u32 	%r42, [%rd16+12];
	mad.lo.s32 	%r43, %r42, %r20, %r60;
	mul.wide.s32 	%rd32, %r43, 4;
	add.s64 	%rd33, %rd2, %rd32;
	ld.global.f32 	%f38, [%rd33];
	ld.global.f32 	%f39, [%rd17+12];
	fma.rn.f32 	%f67, %f38, %f39, %f37;
	add.s32 	%r63, %r63, 8;
	add.s32 	%r61, %r61, 8;
	setp.ne.s32 	%p4, %r61, 0;
	@%p4 bra 	$L__BB0_5;
$L__BB0_6:
	setp.eq.s32 	%p5, %r5, 0;
	@%p5 bra 	$L__BB0_14;
	add.s32 	%r44, %r5, -1;
	setp.lt.u32 	%p6, %r44, 3;
	@%p6 bra 	$L__BB0_9;
	mul.wide.s32 	%rd34, %r63, 4;
	add.s64 	%rd35, %rd3, %rd34;
	ld.global.u32 	%r45, [%rd35];
	mad.lo.s32 	%r46, %r45, %r20, %r60;
	mul.wide.s32 	%rd36, %r46, 4;
	add.s64 	%rd37, %rd2, %rd36;
	ld.global.f32 	%f41, [%rd37];
	add.s64 	%rd38, %rd1, %rd34;
	ld.global.f32 	%f42, [%rd38];
	fma.rn.f32 	%f43, %f41, %f42, %f67;
	ld.global.u32 	%r47, [%rd35+4];
	mad.lo.s32 	%r48, %r47, %r20, %r60;
	mul.wide.s32 	%rd39, %r48, 4;
	add.s64 	%rd40, %rd2, %rd39;
	ld.global.f32 	%f44, [%rd40];
	ld.global.f32 	%f45, [%rd38+4];
	fma.rn.f32 	%f46, %f44, %f45, %f43;
	ld.global.u32 	%r49, [%rd35+8];
	mad.lo.s32 	%r50, %r49, %r20, %r60;
	mul.wide.s32 	%rd41, %r50, 4;
	add.s64 	%rd42, %rd2, %rd41;
	ld.global.f32 	%f47, [%rd42];
	ld.global.f32 	%f48, [%rd38+8];
	fma.rn.f32 	%f49, %f47, %f48, %f46;
	ld.global.u32 	%r51, [%rd35+12];
	mad.lo.s32 	%r52, %r51, %r20, %r60;
	mul.wide.s32 	%rd43, %r52, 4;
	add.s64 	%rd44, %rd2, %rd43;
	ld.global.f32 	%f50, [%rd44];
	ld.global.f32 	%f51, [%rd38+12];
	fma.rn.f32 	%f67, %f50, %f51, %f49;
	add.s32 	%r63, %r63, 4;
$L__BB0_9:
	setp.eq.s32 	%p7, %r6, 0;
	@%p7 bra 	$L__BB0_14;
	setp.eq.s32 	%p8, %r6, 1;
	@%p8 bra 	$L__BB0_12;
	mul.wide.s32 	%rd45, %r63, 4;
	add.s64 	%rd46, %rd3, %rd45;
	ld.global.u32 	%r53, [%rd46];
	mad.lo.s32 	%r54, %r53, %r20, %r60;
	mul.wide.s32 	%rd47, %r54, 4;
	add.s64 	%rd48, %rd2, %rd47;
	ld.global.f32 	%f53, [%rd48];
	add.s64 	%rd49, %rd1, %rd45;
	ld.global.f32 	%f54, [%rd49];
	fma.rn.f32 	%f55, %f53, %f54, %f67;
	ld.global.u32 	%r55, [%rd46+4];
	mad.lo.s32 	%r56, %r55, %r20, %r60;
	mul.wide.s32 	%rd50, %r56, 4;
	add.s64 	%rd51, %rd2, %rd50;
	ld.global.f32 	%f56, [%rd51];
	ld.global.f32 	%f57, [%rd49+4];
	fma.rn.f32 	%f67, %f56, %f57, %f55;
	add.s32 	%r63, %r63, 2;
$L__BB0_12:
	setp.eq.s32 	%p9, %r7, 0;
	@%p9 bra 	$L__BB0_14;
	mul.wide.s32 	%rd52, %r63, 4;
	add.s64 	%rd53, %rd3, %rd52;
	ld.global.u32 	%r57, [%rd53];
	mad.lo.s32 	%r58, %r57, %r20, %r60;
	mul.wide.s32 	%rd54, %r58, 4;
	add.s64 	%rd55, %rd2, %rd54;
	ld.global.f32 	%f58, [%rd55];
	add.s64 	%rd56, %rd1, %rd52;
	ld.global.f32 	%f59, [%rd56];
	fma.rn.f32 	%f67, %f58, %f59, %f67;
$L__BB0_14:
	add.s32 	%r59, %r60, %r4;
	mul.wide.s32 	%rd57, %r59, 4;
	add.s64 	%rd58, %rd7, %rd57;
	st.global.f32 	[%rd58], %f67;
	add.s32 	%r60, %r60, 1;
	setp.ne.s32 	%p10, %r60, %r20;
	@%p10 bra 	$L__BB0_2;
$L__BB0_15:
	ret;

}
	// .globl	_Z15spmm_kernel_optPiS_PfS0_S0_ii
.visible .entry _Z15spmm_kernel_optPiS_PfS0_S0_ii(
	.param .u64 .ptr .align 1 _Z15spmm_kernel_optPiS_PfS0_S0_ii_param_0,
	.param .u64 .ptr .align 1 _Z15spmm_kernel_optPiS_PfS0_S0_ii_param_1,
	.param .u64 .ptr .align 1 _Z15spmm_kernel_optPiS_PfS0_S0_ii_param_2,
	.param .u64 .ptr .align 1 _Z15spmm_kernel_optPiS_PfS0_S0_ii_param_3,
	.param .u64 .ptr .align 1 _Z15spmm_kernel_optPiS_PfS0_S0_ii_param_4,
	.param .u32 _Z15spmm_kernel_optPiS_PfS0_S0_ii_param_5,
	.param .u32 _Z15spmm_kernel_optPiS_PfS0_S0_ii_param_6
)
{
	.reg .pred 	%p<2>;
	.reg .b32 	%r<16>;
	.reg .b32 	%f<5>;
	.reg .b64 	%rd<18>;

	ld.param.u64 	%rd1, [_Z15spmm_kernel_optPiS_PfS0_S0_ii_param_0];
	ld.param.u64 	%rd2, [_Z15spmm_kernel_optPiS_PfS0_S0_ii_param_1];
	ld.param.u64 	%rd3, [_Z15spmm_kernel_optPiS_PfS0_S0_ii_param_2];
	ld.param.u64 	%rd4, [_Z15spmm_kernel_optPiS_PfS0_S0_ii_param_3];
	ld.param.u64 	%rd5, [_Z15spmm_kernel_optPiS_PfS0_S0_ii_param_4];
	ld.param.u32 	%r4, [_Z15spmm_kernel_optPiS_PfS0_S0_ii_param_5];
	ld.param.u32 	%r3, [_Z15spmm_kernel_optPiS_PfS0_S0_ii_param_6];
	mov.u32 	%r5, %ntid.x;
	mov.u32 	%r6, %ctaid.x;
	mov.u32 	%r7, %tid.x;
	mad.lo.s32 	%r1, %r5, %r6, %r7;
	shr.s32 	%r8, %r1, 31;
	shr.u32 	%r9, %r8, 27;
	add.s32 	%r10, %r1, %r9;
	shr.s32 	%r2, %r10, 5;
	setp.ge.s32 	%p1, %r2, %r4;
	@%p1 bra 	$L__BB1_2;
	cvta.to.global.u64 	%rd10, %rd5;
	and.b32  	%r13, %r1, 31;
	mul.wide.s32 	%rd11, %r2, 4;
	add.s64 	%rd6, %rd3, %rd11;
	// begin inline asm
	ld.global.nc.f32 %f1, [%rd6];
	// end inline asm
	add.s64 	%rd7, %rd1, %rd11;
	// begin inline asm
	ld.global.nc.s32 %r11, [%rd7];
	// end inline asm
	add.s64 	%rd8, %rd2, %rd11;
	// begin inline asm
	ld.global.nc.s32 %r12, [%rd8];
	// end inline asm
	mul.lo.s32 	%r14, %r12, %r3;
	cvt.s64.s32 	%rd12, %r14;
	cvt.u64.u32 	%rd13, %r13;
	add.s64 	%rd14, %rd12, %rd13;
	shl.b64 	%rd15, %rd14, 2;
	add.s64 	%rd9, %rd4, %rd15;
	// begin inline asm
	ld.global.nc.f32 %f2, [%rd9];
	// end inline asm
	mul.f32 	%f3, %f1, %f2;
	mad.lo.s32 	%r15, %r11, %r3, %r13;
	mul.wide.s32 	%rd16, %r15, 4;
	add.s64 	%rd17, %rd10, %rd16;
	atom.global.add.f32 	%f4, [%rd17], %f3;
$L__BB1_2:
	ret;

}
	// .globl	_Z14spmm_kernel_spPiS_PfS0_S_S0_ii
.visible .entry _Z14spmm_kernel_spPiS_PfS0_S_S0_ii(
	.param .u64 .ptr .align 1 _Z14spmm_kernel_spPiS_PfS0_S_S0_ii_param_0,
	.param .u64 .ptr .align 1 _Z14spmm_kernel_spPiS_PfS0_S_S0_ii_param_1,
	.param .u64 .ptr .align 1 _Z14spmm_kernel_spPiS_PfS0_S_S0_ii_param_2,
	.param .u64 .ptr .align 1 _Z14spmm_kernel_spPiS_PfS0_S_S0_ii_param_3,
	.param .u64 .ptr .align 1 _Z14spmm_kernel_spPiS_PfS0_S_S0_ii_param_4,
	.param .u64 .ptr .align 1 _Z14spmm_kernel_spPiS_PfS0_S_S0_ii_param_5,
	.param .u32 _Z14spmm_kernel_spPiS_PfS0_S_S0_ii_param_6,
	.param .u32 _Z14spmm_kernel_spPiS_PfS0_S_S0_ii_param_7
)
{
	.reg .pred 	%p<11>;
	.reg .b32 	%r<66>;
	.reg .b32 	%f<68>;
	.reg .b64 	%rd<59>;

	ld.param.u64 	%rd9, [_Z14spmm_kernel_spPiS_PfS0_S_S0_ii_param_0];
	ld.param.u64 	%rd10, [_Z14spmm_kernel_spPiS_PfS0_S_S0_ii_param_1];
	ld.param.u64 	%rd11, [_Z14spmm_kernel_spPiS_PfS0_S_S0_ii_param_2];
	ld.param.u64 	%rd12, [_Z14spmm_kernel_spPiS_PfS0_S_S0_ii_param_3];
	ld.param.u64 	%rd8, [_Z14spmm_kernel_spPiS_PfS0_S_S0_ii_param_5];
	ld.param.u32 	%r20, [_Z14spmm_kernel_spPiS_PfS0_S_S0_ii_param_7];
	cvta.to.global.u64 	%rd1, %rd11;
	cvta.to.global.u64 	%rd2, %rd12;
	cvta.to.global.u64 	%rd3, %rd10;
	cvta.to.global.u64 	%rd13, %rd9;
	mov.u32 	%r21, %ctaid.x;
	mov.u32 	%r22, %ntid.x;
	mov.u32 	%r23, %tid.x;
	mad.lo.s32 	%r1, %r21, %r22, %r23;
	mul.wide.s32 	%rd14, %r1, 4;
	add.s64 	%rd4, %rd13, %rd14;
	ld.global.u32 	%r2, [%rd4];
	setp.lt.s32 	%p1, %r20, 1;
	@%p1 bra 	$L__BB2_15;
	ld.global.u32 	%r3, [%rd4+4];
	mul.lo.s32 	%r4, %r20, %r1;
	sub.s32 	%r25, %r3, %r2;
	and.b32  	%r5, %r25, 7;
	and.b32  	%r6, %r25, 3;
	and.b32  	%r7, %r25, 1;
	and.b32  	%r26, %r25, -8;
	neg.s32 	%r8, %r26;
	add.s64 	%rd5, %rd3, 16;
	add.s64 	%rd6, %rd1, 16;
	cvta.to.global.u64 	%rd7, %rd8;
	mov.b32 	%r60, 0;
$L__BB2_2:
	setp.ge.s32 	%p2, %r2, %r3;
	mov.f32 	%f67, 0f00000000;
	@%p2 bra 	$L__BB2_14;
	sub.s32 	%r27, %r2, %r3;
	setp.gt.u32 	%p3, %r27, -8;
	mov.f32 	%f67, 0f00000000;
	mov.u32 	%r63, %r2;
	@%p3 bra 	$L__BB2_6;
	mov.f32 	%f67, 0f00000000;
	mov.u32 	%r61, %r8;
	mov.u32 	%r63, %r2;
$L__BB2_5:
	.pragma "nounroll";
	mul.wide.s32 	%rd15, %r63, 4;
	add.s64 	%rd16, %rd5, %rd15;
	add.s64 	%rd17, %rd6, %rd15;
	ld.global.u32 	%r28, [%rd16+-16];
	mad.lo.s32 	%r29, %r28, %r20, %r60;
	mul.wide.s32 	%rd18, %r29, 4;
	add.s64 	%rd19, %rd2, %rd18;
	ld.global.f32 	%f17, [%rd19];
	ld.global.f32 	%f18, [%rd17+-16];
	fma.rn.f32 	%f19, %f17, %f18, %f67;
	ld.global.u32 	%r30, [%rd16+-12];
	mad.lo.s32 	%r31, %r30, %r20, %r60;
	mul.wide.s32 	%rd20, %r31, 4;
	add.s64 	%rd21, %rd2, %rd20;
	ld.global.f32 	%f20, [%rd21];
	ld.global.f32 	%f21, [%rd17+-12];
	fma.rn.f32 	%f22, %f20, %f21, %f19;
	ld.global.u32 	%r32, [%rd16+-8];
	mad.lo.s32 	%r33, %r32, %r20, %r60;
	mul.wide.s32 	%rd22, %r33, 4;
	add.s64 	%rd23, %rd2, %rd22;
	ld.global.f32 	%f23, [%rd23];
	ld.global.f32 	%f24, [%rd17+-8];
	fma.rn.f32 	%f25, %f23, %f24, %f22;
	ld.global.u32 	%r34, [%rd16+-4];
	mad.lo.s32 	%r35, %r34, %r20, %r60;
	mul.wide.s32 	%rd24, %r35, 4;
	add.s64 	%rd25, %rd2, %rd24;
	ld.global.f32 	%f26, [%rd25];
	ld.global.f32 	%f27, [%rd17+-4];
	fma.rn.f32 	%f28, %f26, %f27, %f25;
	ld.global.u32 	%r36, [%rd16];
	mad.lo.s32 	%r37, %r36, %r20, %r60;
	mul.wide.s32 	%rd26, %r37, 4;
	add.s64 	%rd27, %rd2, %rd26;
	ld.global.f32 	%f29, [%rd27];
	ld.global.f32 	%f30, [%rd17];
	fma.rn.f32 	%f31, %f29, %f30, %f28;
	ld.global.u32 	%r38, [%rd16+4];
	mad.lo.s32 	%r39, %r38, %r20, %r60;
	mul.wide.s32 	%rd28, %r39, 4;
	add.s64 	%rd29, %rd2, %rd28;
	ld.global.f32 	%f32, [%rd29];
	ld.global.f32 	%f33, [%rd17+4];
	fma.rn.f32 	%f34, %f32, %f33, %f31;
	ld.global.u32 	%r40, [%rd16+8];
	mad.lo.s32 	%r41, %r40, %r20, %r60;
	mul.wide.s32 	%rd30, %r41, 4;
	add.s64 	%rd31, %rd2, %rd30;
	ld.global.f32 	%f35, [%rd31];
	ld.global.f32 	%f36, [%rd17+8];
	fma.rn.f32 	%f37, %f35, %f36, %f34;
	ld.global.u32 	%r42, [%rd16+12];
	mad.lo.s32 	%r43, %r42, %r20, %r60;
	mul.wide.s32 	%rd32, %r43, 4;
	add.s64 	%rd33, %rd2, %rd32;
	ld.global.f32 	%f38, [%rd33];
	ld.global.f32 	%f39, [%rd17+12];
	fma.rn.f32 	%f67, %f38, %f39, %f37;
	add.s32 	%r63, %r63, 8;
	add.s32 	%r61, %r61, 8;
	setp.ne.s32 	%p4, %r61, 0;
	@%p4 bra 	$L__BB2_5;
$L__BB2_6:
	setp.eq.s32 	%p5, %r5, 0;
	@%p5 bra 	$L__BB2_14;
	add.s32 	%r44, %r5, -1;
	setp.lt.u32 	%p6, %r44, 3;
	@%p6 bra 	$L__BB2_9;
	mul.wide.s32 	%rd34, %r63, 4;
	add.s64 	%rd35, %rd3, %rd34;
	ld.global.u32 	%r45, [%rd35];
	mad.lo.s32 	%r46, %r45, %r20, %r60;
	mul.wide.s32 	%rd36, %r46, 4;
	add.s64 	%rd37, %rd2, %rd36;
	ld.global.f32 	%f41, [%rd37];
	add.s64 	%rd38, %rd1, %rd34;
	ld.global.f32 	%f42, [%rd38];
	fma.rn.f32 	%f43, %f41, %f42, %f67;
	ld.global.u32 	%r47, [%rd35+4];
	mad.lo.s32 	%r48, %r47, %r20, %r60;
	mul.wide.s32 	%rd39, %r48, 4;
	add.s64 	%rd40, %rd2, %rd39;
	ld.global.f32 	%f44, [%rd40];
	ld.global.f32 	%f45, [%rd38+4];
	fma.rn.f32 	%f46, %f44, %f45, %f43;
	ld.global.u32 	%r49, [%rd35+8];
	mad.lo.s32 	%r50, %r49, %r20, %r60;
	mul.wide.s32 	%rd41, %r50, 4;
	add.s64 	%rd42, %rd2, %rd41;
	ld.global.f32 	%f47, [%rd42];
	ld.global.f32 	%f48, [%rd38+8];
	fma.rn.f32 	%f49, %f47, %f48, %f46;
	ld.global.u32 	%r51, [%rd35+12];
	mad.lo.s32 	%r52, %r51, %r20, %r60;
	mul.wide.s32 	%rd43, %r52, 4;
	add.s64 	%rd44, %rd2, %rd43;
	ld.global.f32 	%f50, [%rd44];
	ld.global.f32 	%f51, [%rd38+12];
	fma.rn.f32 	%f67, %f50, %f51, %f49;
	add.s32 	%r63, %r63, 4;
$L__BB2_9:
	setp.eq.s32 	%p7, %r6, 0;
	@%p7 bra 	$L__BB2_14;
	setp.eq.s32 	%p8, %r6, 1;
	@%p8 bra 	$L__BB2_12;
	mul.wide.s32 	%rd45, %r63, 4;
	add.s64 	%rd46, %rd3, %rd45;
	ld.global.u32 	%r53, [%rd46];
	mad.lo.s32 	%r54, %r53, %r20, %r60;
	mul.wide.s32 	%rd47, %r54, 4;
	add.s64 	%rd48, %rd2, %rd47;
	ld.global.f32 	%f53, [%rd48];
	add.s64 	%rd49, %rd1, %rd45;
	ld.global.f32 	%f54, [%rd49];
	fma.rn.f32 	%f55, %f53, %f54, %f67;
	ld.global.u32 	%r55, [%rd46+4];
	mad.lo.s32 	%r56, %r55, %r20, %r60;
	mul.wide.s32 	%rd50, %r56, 4;
	add.s64 	%rd51, %rd2, %rd50;
	ld.global.f32 	%f56, [%rd51];
	ld.global.f32 	%f57, [%rd49+4];
	fma.rn.f32 	%f67, %f56, %f57, %f55;
	add.s32 	%r63, %r63, 2;
$L__BB2_12:
	setp.eq.s32 	%p9, %r7, 0;
	@%p9 bra 	$L__BB2_14;
	mul.wide.s32 	%rd52, %r63, 4;
	add.s64 	%rd53, %rd3, %rd52;
	ld.global.u32 	%r57, [%rd53];
	mad.lo.s32 	%r58, %r57, %r20, %r60;
	mul.wide.s32 	%rd54, %r58, 4;
	add.s64 	%rd55, %rd2, %rd54;
	ld.global.f32 	%f58, [%rd55];
	add.s64 	%rd56, %rd1, %rd52;
	ld.global.f32 	%f59, [%rd56];
	fma.rn.f32 	%f67, %f58, %f59, %f67;
$L__BB2_14:
	add.s32 	%r59, %r60, %r4;
	mul.wide.s32 	%rd57, %r59, 4;
	add.s64 	%rd58, %rd7, %rd57;
	st.global.f32 	[%rd58], %f67;
	add.s32 	%r60, %r60, 1;
	setp.ne.s32 	%p10, %r60, %r20;
	@%p10 bra 	$L__BB2_2;
$L__BB2_15:
	ret;

}


// ===== COMPILED SASS (sm_100) =====

	.target	sm_100

	.elftype	@"ET_EXEC"


//--------------------- .note.nv.tkinfo           --------------------------
	.section	.note.nv.tkinfo,"",@"SHT_NOTE"
	.sectionflags	@"SHF_NOTE_NV_TKINFO"
	.tkinfo
        /*0018*/ 	.word	0x00000002
        /*0030*/ 	.string	""
        /*0030*/ 	.string	"ptxas"
        /*0030*/ 	.string	"Cuda compilation tools, release 13.0, V13.0.88"
        /*0030*/ 	.string	"Build cuda_13.0.r13.0/compiler.36424714_0"
        /*0030*/ 	.string	"-arch sm_100 -m 64 "



//--------------------- .note.nv.cuinfo           --------------------------
	.section	.note.nv.cuinfo,"",@"SHT_NOTE"
	.sectionflags	@"SHF_NOTE_NV_CUINFO"
        /*0018*/ 	.short	0x0002
        /*001a*/ 	.short	0x0064
        /*001c*/ 	.short	0x0082
	.zero		2


//--------------------- .nv.info                  --------------------------
	.section	.nv.info,"",@"SHT_CUDA_INFO"
	.align	4


	//----- nvinfo : EIATTR_REGCOUNT
	.align		4
        /*0000*/ 	.byte	0x04, 0x2f
        /*0002*/ 	.short	(.L_1 - .L_0)
	.align		4
.L_0:
        /*0004*/ 	.word	index@(_Z15spmm_kernel_refPiS_PfS0_S0_ii)
        /*0008*/ 	.word	0x00000020


	//----- nvinfo : EIATTR_FRAME_SIZE
	.align		4
.L_1:
        /*000c*/ 	.byte	0x04, 0x11
        /*000e*/ 	.short	(.L_3 - .L_2)
	.align		4
.L_2:
        /*0010*/ 	.word	index@(_Z15spmm_kernel_refPiS_PfS0_S0_ii)
        /*0014*/ 	.word	0x00000000


	//----- nvinfo : EIATTR_REGCOUNT
	.align		4
.L_3:
        /*0018*/ 	.byte	0x04, 0x2f
        /*001a*/ 	.short	(.L_5 - .L_4)
	.align		4
.L_4:
        /*001c*/ 	.word	index@(_Z15spmm_kernel_optPiS_PfS0_S0_ii)
        /*0020*/ 	.word	0x0000000e


	//----- nvinfo : EIATTR_FRAME_SIZE
	.align		4
.L_5:
        /*0024*/ 	.byte	0x04, 0x11
        /*0026*/ 	.short	(.L_7 - .L_6)
	.align		4
.L_6:
        /*0028*/ 	.word	index@(_Z15spmm_kernel_optPiS_PfS0_S0_ii)
        /*002c*/ 	.word	0x00000000


	//----- nvinfo : EIATTR_REGCOUNT
	.align		4
.L_7:
        /*0030*/ 	.byte	0x04, 0x2f
        /*0032*/ 	.short	(.L_9 - .L_8)
	.align		4
.L_8:
        /*0034*/ 	.word	index@(_Z14spmm_kernel_spPiS_PfS0_S_S0_ii)
        /*0038*/ 	.word	0x00000020


	//----- nvinfo : EIATTR_FRAME_SIZE
	.align		4
.L_9:
        /*003c*/ 	.byte	0x04, 0x11
        /*003e*/ 	.short	(.L_11 - .L_10)
	.align		4
.L_10:
        /*0040*/ 	.word	index@(_Z14spmm_kernel_spPiS_PfS0_S_S0_ii)
        /*0044*/ 	.word	0x00000000


	//----- nvinfo : EIATTR_MIN_STACK_SIZE
	.align		4
.L_11:
        /*0048*/ 	.byte	0x04, 0x12
        /*004a*/ 	.short	(.L_13 - .L_12)
	.align		4
.L_12:
        /*004c*/ 	.word	index@(_Z14spmm_kernel_spPiS_PfS0_S_S0_ii)
        /*0050*/ 	.word	0x00000000


	//----- nvinfo : EIATTR_MIN_STACK_SIZE
	.align		4
.L_13:
        /*0054*/ 	.byte	0x04, 0x12
        /*0056*/ 	.short	(.L_15 - .L_14)
	.align		4
.L_14:
        /*0058*/ 	.word	index@(_Z15spmm_kernel_optPiS_PfS0_S0_ii)
        /*005c*/ 	.word	0x00000000


	//----- nvinfo : EIATTR_MIN_STACK_SIZE
	.align		4
.L_15:
        /*0060*/ 	.byte	0x04, 0x12
        /*0062*/ 	.short	(.L_17 - .L_16)
	.align		4
.L_16:
        /*0064*/ 	.word	index@(_Z15spmm_kernel_refPiS_PfS0_S0_ii)
        /*0068*/ 	.word	0x00000000
.L_17:


//--------------------- .nv.compat                --------------------------
	.section	.nv.compat,"",@"SHT_CUDA_COMPAT_INFO"
	.align	4
        /*0000*/ 	.byte	0x02, 0x09, 0x00, 0x00, 0x02, 0x02, 0x01, 0x00, 0x02, 0x05, 0x05, 0x00, 0x03, 0x07, 0x01, 0x01
        /*0010*/ 	.byte	0x02, 0x03, 0x00, 0x00, 0x02, 0x06, 0x01, 0x00, 0x04, 0x0b, 0x08, 0x00, 0x09, 0x00, 0x00, 0x00
        /*0020*/ 	.byte	0x00, 0x00, 0x00, 0x00


//--------------------- .nv.info._Z14spmm_kernel_spPiS_PfS0_S_S0_ii --------------------------
	.section	.nv.info._Z14spmm_kernel_spPiS_PfS0_S_S0_ii,"",@"SHT_CUDA_INFO"
	.sectionflags	@""
	.align	4


	//----- nvinfo : EIATTR_CUDA_API_VERSION
	.align		4
        /*0000*/ 	.byte	0x04, 0x37
        /*0002*/ 	.short	(.L_19 - .L_18)
.L_18:
        /*0004*/ 	.word	0x00000082


	//----- nvinfo : EIATTR_KPARAM_INFO
	.align		4
.L_19:
        /*0008*/ 	.byte	0x04, 0x17
        /*000a*/ 	.short	(.L_21 - .L_20)
.L_20:
        /*000c*/ 	.word	0x00000000
        /*0010*/ 	.short	0x0007
        /*0012*/ 	.short	0x0034
        /*0014*/ 	.byte	0x00, 0xf0, 0x11, 0x00


	//----- nvinfo : EIATTR_KPARAM_INFO
	.align		4
.L_21:
        /*0018*/ 	.byte	0x04, 0x17
        /*001a*/ 	.short	(.L_23 - .L_22)
.L_22:
        /*001c*/ 	.word	0x00000000
        /*0020*/ 	.short	0x0006
        /*0022*/ 	.short	0x0030
        /*0024*/ 	.byte	0x00, 0xf0, 0x11, 0x00


	//----- nvinfo : EIATTR_KPARAM_INFO
	.align		4
.L_23:
        /*0028*/ 	.byte	0x04, 0x17
        /*002a*/ 	.short	(.L_25 - .L_24)
.L_24:
        /*002c*/ 	.word	0x00000000
        /*0030*/ 	.short	0x0005
        /*0032*/ 	.short	0x0028
        /*0034*/ 	.byte	0x00, 0xf5, 0x21, 0x00


	//----- nvinfo : EIATTR_KPARAM_INFO
	.align		4
.L_25:
        /*0038*/ 	.byte	0x04, 0x17
        /*003a*/ 	.short	(.L_27 - .L_26)
.L_26:
        /*003c*/ 	.word	0x00000000
        /*0040*/ 	.short	0x0004
        /*0042*/ 	.short	0x0020
        /*0044*/ 	.byte	0x00, 0xf5, 0x21, 0x00


	//----- nvinfo : EIATTR_KPARAM_INFO
	.align		4
.L_27:
        /*0048*/ 	.byte	0x04, 0x17
        /*004a*/ 	.short	(.L_29 - .L_28)
.L_28:
        /*004c*/ 	.word	0x00000000
        /*0050*/ 	.short	0x0003
        /*0052*/ 	.short	0x0018
        /*0054*/ 	.byte	0x00, 0xf5, 0x21, 0x00


	//----- nvinfo : EIATTR_KPARAM_INFO
	.align		4
.L_29:
        /*0058*/ 	.byte	0x04, 0x17
        /*005a*/ 	.short	(.L_31 - .L_30)
.L_30:
        /*005c*/ 	.word	0x00000000
        /*0060*/ 	.short	0x0002
        /*0062*/ 	.short	0x0010
        /*0064*/ 	.byte	0x00, 0xf5, 0x21, 0x00


	//----- nvinfo : EIATTR_KPARAM_INFO
	.align		4
.L_31:
        /*0068*/ 	.byte	0x04, 0x17
        /*006a*/ 	.short	(.L_33 - .L_32)
.L_32:
        /*006c*/ 	.word	0x00000000
        /*0070*/ 	.short	0x0001
        /*0072*/ 	.short	0x0008
        /*0074*/ 	.byte	0x00, 0xf5, 0x21, 0x00


	//----- nvinfo : EIATTR_KPARAM_INFO
	.align		4
.L_33:
        /*0078*/ 	.byte	0x04, 0x17
        /*007a*/ 	.short	(.L_35 - .L_34)
.L_34:
        /*007c*/ 	.word	0x00000000
        /*0080*/ 	.short	0x0000
        /*0082*/ 	.short	0x0000
        /*0084*/ 	.byte	0x00, 0xf5, 0x21, 0x00


	//----- nvinfo : EIATTR_SPARSE_MMA_MASK
	.align		4
.L_35:
        /*0088*/ 	.byte	0x03, 0x50
        /*008a*/ 	.short	0x0000


	//----- nvinfo : EIATTR_MAXREG_COUNT
	.align		4
        /*008c*/ 	.byte	0x03, 0x1b
        /*008e*/ 	.short	0x00ff


	//----- nvinfo : EIATTR_MERCURY_ISA_VERSION
	.align		4
        /*0090*/ 	.byte	0x03, 0x5f
        /*0092*/ 	.short	0x0101


	//----- nvinfo : EIATTR_VRC_CTA_INIT_COUNT
	.align		4
        /*0094*/ 	.byte	0x02, 0x4a
	.zero		1
	.zero		1


	//----- nvinfo : EIATTR_EXIT_INSTR_OFFSETS
	.align		4
        /*0098*/ 	.byte	0x04, 0x1c
        /*009a*/ 	.short	(.L_37 - .L_36)


	//   ....[0]....
.L_36:
        /*009c*/ 	.word	0x00000060


	//   ....[1]....
        /*00a0*/ 	.word	0x00000b50


	//----- nvinfo : EIATTR_CRS_STACK_SIZE
	.align		4
.L_37:
        /*00a4*/ 	.byte	0x04, 0x1e
        /*00a6*/ 	.short	(.L_39 - .L_38)
.L_38:
        /*00a8*/ 	.word	0x00000000


	//----- nvinfo : EIATTR_CBANK_PARAM_SIZE
	.align		4
.L_39:
        /*00ac*/ 	.byte	0x03, 0x19
        /*00ae*/ 	.short	0x0038


	//----- nvinfo : EIATTR_PARAM_CBANK
	.align		4
        /*00b0*/ 	.byte	0x04, 0x0a
        /*00b2*/ 	.short	(.L_41 - .L_40)
	.align		4
.L_40:
        /*00b4*/ 	.word	index@(.nv.constant0._Z14spmm_kernel_spPiS_PfS0_S_S0_ii)
        /*00b8*/ 	.short	0x0380
        /*00ba*/ 	.short	0x0038


	//----- nvinfo : EIATTR_SW_WAR
	.align		4
.L_41:
        /*00bc*/ 	.byte	0x04, 0x36
        /*00be*/ 	.short	(.L_43 - .L_42)
.L_42:
        /*00c0*/ 	.word	0x00000008
.L_43:


//--------------------- .nv.info._Z15spmm_kernel_optPiS_PfS0_S0_ii --------------------------
	.section	.nv.info._Z15spmm_kernel_optPiS_PfS0_S0_ii,"",@"SHT_CUDA_INFO"
	.sectionflags	@""
	.align	4


	//----- nvinfo : EIATTR_CUDA_API_VERSION
	.align		4
        /*0000*/ 	.byte	0x04, 0x37
        /*0002*/ 	.short	(.L_45 - .L_44)
.L_44:
        /*0004*/ 	.word	0x00000082


	//----- nvinfo : EIATTR_KPARAM_INFO
	.align		4
.L_45:
        /*0008*/ 	.byte	0x04, 0x17
        /*000a*/ 	.short	(.L_47 - .L_46)
.L_46:
        /*000c*/ 	.word	0x00000000
        /*0010*/ 	.short	0x0006
        /*0012*/ 	.short	0x002c
        /*0014*/ 	.byte	0x00, 0xf0, 0x11, 0x00


	//----- nvinfo : EIATTR_KPARAM_INFO
	.align		4
.L_47:
        /*0018*/ 	.byte	0x04, 0x17
        /*001a*/ 	.short	(.L_49 - .L_48)
.L_48:
        /*001c*/ 	.word	0x00000000
        /*0020*/ 	.short	0x0005
        /*0022*/ 	.short	0x0028
        /*0024*/ 	.byte	0x00, 0xf0, 0x11, 0x00


	//----- nvinfo : EIATTR_KPARAM_INFO
	.align		4
.L_49:
        /*0028*/ 	.byte	0x04, 0x17
        /*002a*/ 	.short	(.L_51 - .L_50)
.L_50:
        /*002c*/ 	.word	0x00000000
        /*0030*/ 	.short	0x0004
        /*0032*/ 	.short	0x0020
        /*0034*/ 	.byte	0x00, 0xf5, 0x21, 0x00


	//----- nvinfo : EIATTR_KPARAM_INFO
	.align		4
.L_51:
        /*0038*/ 	.byte	0x04, 0x17
        /*003a*/ 	.short	(.L_53 - .L_52)
.L_52:
        /*003c*/ 	.word	0x00000000
        /*0040*/ 	.short	0x0003
        /*0042*/ 	.short	0x0018
        /*0044*/ 	.byte	0x00, 0xf5, 0x21, 0x00


	//----- nvinfo : EIATTR_KPARAM_INFO
	.align		4
.L_53:
        /*0048*/ 	.byte	0x04, 0x17
        /*004a*/ 	.short	(.L_55 - .L_54)
.L_54:
        /*004c*/ 	.word	0x00000000
        /*0050*/ 	.short	0x0002
        /*0052*/ 	.short	0x0010
        /*0054*/ 	.byte	0x00, 0xf5, 0x21, 0x00


	//----- nvinfo : EIATTR_KPARAM_INFO
	.align		4
.L_55:
        /*0058*/ 	.byte	0x04, 0x17
        /*005a*/ 	.short	(.L_57 - .L_56)
.L_56:
        /*005c*/ 	.word	0x00000000
        /*0060*/ 	.short	0x0001
        /*0062*/ 	.short	0x0008
        /*0064*/ 	.byte	0x00, 0xf5, 0x21, 0x00


	//----- nvinfo : EIATTR_KPARAM_INFO
	.align		4
.L_57:
        /*0068*/ 	.byte	0x04, 0x17
        /*006a*/ 	.short	(.L_59 - .L_58)
.L_58:
        /*006c*/ 	.word	0x00000000
        /*0070*/ 	.short	0x0000
        /*0072*/ 	.short	0x0000
        /*0074*/ 	.byte	0x00, 0xf5, 0x21, 0x00


	//----- nvinfo : EIATTR_SPARSE_MMA_MASK
	.align		4
.L_59:
        /*0078*/ 	.byte	0x03, 0x50
        /*007a*/ 	.short	0x0000


	//----- nvinfo : EIATTR_MAXREG_COUNT
	.align		4
        /*007c*/ 	.byte	0x03, 0x1b
        /*007e*/ 	.short	0x00ff


	//----- nvinfo : EIATTR_MERCURY_ISA_VERSION
	.align		4
        /*0080*/ 	.byte	0x03, 0x5f
        /*0082*/ 	.short	0x0101


	//----- nvinfo : EIATTR_VRC_CTA_INIT_COUNT
	.align		4
        /*0084*/ 	.byte	0x02, 0x4a
	.zero		1
	.zero		1


	//----- nvinfo : EIATTR_EXIT_INSTR_OFFSETS
	.align		4
        /*0088*/ 	.byte	0x04, 0x1c
        /*008a*/ 	.short	(.L_61 - .L_60)


	//   ....[0]....
.L_60:
        /*008c*/ 	.word	0x000000a0


	//   ....[1]....
        /*0090*/ 	.word	0x00000230


	//----- nvinfo : EIATTR_CBANK_PARAM_SIZE
	.align		4
.L_61:
        /*0094*/ 	.byte	0x03, 0x19
        /*0096*/ 	.short	0x0030


	//----- nvinfo : EIATTR_PARAM_CBANK
	.align		4
        /*0098*/ 	.byte	0x04, 0x0a
        /*009a*/ 	.short	(.L_63 - .L_62)
	.align		4
.L_62:
        /*009c*/ 	.word	index@(.nv.constant0._Z15spmm_kernel_optPiS_PfS0_S0_ii)
        /*00a0*/ 	.short	0x0380
        /*00a2*/ 	.short	0x0030


	//----- nvinfo : EIATTR_SW_WAR
	.align		4
.L_63:
        /*00a4*/ 	.byte	0x04, 0x36
        /*00a6*/ 	.short	(.L_65 - .L_64)
.L_64:
        /*00a8*/ 	.word	0x00000008
.L_65:


//--------------------- .nv.info._Z15spmm_kernel_refPiS_PfS0_S0_ii --------------------------
	.section	.nv.info._Z15spmm_kernel_refPiS_PfS0_S0_ii,"",@"SHT_CUDA_INFO"
	.sectionflags	@""
	.align	4


	//----- nvinfo : EIATTR_CUDA_API_VERSION
	.align		4
        /*0000*/ 	.byte	0x04, 0x37
        /*0002*/ 	.short	(.L_67 - .L_66)
.L_66:
        /*0004*/ 	.word	0x00000082


	//----- nvinfo : EIATTR_KPARAM_INFO
	.align		4
.L_67:
        /*0008*/ 	.byte	0x04, 0x17
        /*000a*/ 	.short	(.L_69 - .L_68)
.L_68:
        /*000c*/ 	.word	0x00000000
        /*0010*/ 	.short	0x0006
        /*0012*/ 	.short	0x002c
        /*0014*/ 	.byte	0x00, 0xf0, 0x11, 0x00


	//----- nvinfo : EIATTR_KPARAM_INFO
	.align		4
.L_69:
        /*0018*/ 	.byte	0x04, 0x17
        /*001a*/ 	.short	(.L_71 - .L_70)
.L_70:
        /*001c*/ 	.word	0x00000000
        /*0020*/ 	.short	0x0005
        /*0022*/ 	.short	0x0028
        /*0024*/ 	.byte	0x00, 0xf0, 0x11, 0x00


	//----- nvinfo : EIATTR_KPARAM_INFO
	.align		4
.L_71:
        /*0028*/ 	.byte	0x04, 0x17
        /*002a*/ 	.short	(.L_73 - .L_72)
.L_72:
        /*002c*/ 	.word	0x00000000
        /*0030*/ 	.short	0x0004
        /*0032*/ 	.short	0x0020
        /*0034*/ 	.byte	0x00, 0xf5, 0x21, 0x00


	//----- nvinfo : EIATTR_KPARAM_INFO
	.align		4
.L_73:
        /*0038*/ 	.byte	0x04, 0x17
        /*003a*/ 	.short	(.L_75 - .L_74)
.L_74:
        /*003c*/ 	.word	0x00000000
        /*0040*/ 	.short	0x0003
        /*0042*/ 	.short	0x0018
        /*0044*/ 	.byte	0x00, 0xf5, 0x21, 0x00


	//----- nvinfo : EIATTR_KPARAM_INFO
	.align		4
.L_75:
        /*0048*/ 	.byte	0x04, 0x17
        /*004a*/ 	.short	(.L_77 - .L_76)
.L_76:
        /*004c*/ 	.word	0x00000000
        /*0050*/ 	.short	0x0002
        /*0052*/ 	.short	0x0010
        /*0054*/ 	.byte	0x00, 0xf5, 0x21, 0x00


	//----- nvinfo : EIATTR_KPARAM_INFO
	.align		4
.L_77:
        /*0058*/ 	.byte	0x04, 0x17
        /*005a*/ 	.short	(.L_79 - .L_78)
.L_78:
        /*005c*/ 	.word	0x00000000
        /*0060*/ 	.short	0x0001
        /*0062*/ 	.short	0x0008
        /*0064*/ 	.byte	0x00, 0xf5, 0x21, 0x00


	//----- nvinfo : EIATTR_KPARAM_INFO
	.align		4
.L_79:
        /*0068*/ 	.byte	0x04, 0x17
        /*006a*/ 	.short	(.L_81 - .L_80)
.L_80:
        /*006c*/ 	.word	0x00000000
        /*0070*/ 	.short	0x0000
        /*0072*/ 	.short	0x0000
        /*0074*/ 	.byte	0x00, 0xf5, 0x21, 0x00


	//----- nvinfo : EIATTR_SPARSE_MMA_MASK
	.align		4
.L_81:
        /*0078*/ 	.byte	0x03, 0x50
        /*007a*/ 	.short	0x0000


	//----- nvinfo : EIATTR_MAXREG_COUNT
	.align		4
        /*007c*/ 	.byte	0x03, 0x1b
        /*007e*/ 	.short	0x00ff


	//----- nvinfo : EIATTR_MERCURY_ISA_VERSION
	.align		4
        /*0080*/ 	.byte	0x03, 0x5f
        /*0082*/ 	.short	0x0101


	//----- nvinfo : EIATTR_VRC_CTA_INIT_COUNT
	.align		4
        /*0084*/ 	.byte	0x02, 0x4a
	.zero		1
	.zero		1


	//----- nvinfo : EIATTR_EXIT_INSTR_OFFSETS
	.align		4
        /*0088*/ 	.byte	0x04, 0x1c
        /*008a*/ 	.short	(.L_83 - .L_82)


	//   ....[0]....
.L_82:
        /*008c*/ 	.word	0x00000060


	//   ....[1]....
        /*0090*/ 	.word	0x00000b50


	//----- nvinfo : EIATTR_CRS_STACK_SIZE
	.align		4
.L_83:
        /*0094*/ 	.byte	0x04, 0x1e
        /*0096*/ 	.short	(.L_85 - .L_84)
.L_84:
        /*0098*/ 	.word	0x00000000


	//----- nvinfo : EIATTR_CBANK_PARAM_SIZE
	.align		4
.L_85:
        /*009c*/ 	.byte	0x03, 0x19
        /*009e*/ 	.short	0x0030


	//----- nvinfo : EIATTR_PARAM_CBANK
	.align		4
        /*00a0*/ 	.byte	0x04, 0x0a
        /*00a2*/ 	.short	(.L_87 - .L_86)
	.align		4
.L_86:
        /*00a4*/ 	.word	index@(.nv.constant0._Z15spmm_kernel_refPiS_PfS0_S0_ii)
        /*00a8*/ 	.short	0x0380
        /*00aa*/ 	.short	0x0030


	//----- nvinfo : EIATTR_SW_WAR
	.align		4
.L_87:
        /*00ac*/ 	.byte	0x04, 0x36
        /*00ae*/ 	.short	(.L_89 - .L_88)
.L_88:
        /*00b0*/ 	.word	0x00000008
.L_89:


//--------------------- .nv.callgraph             --------------------------
	.section	.nv.callgraph,"",@"SHT_CUDA_CALLGRAPH"
	.align	4
	.sectionentsize	8
	.align		4
        /*0000*/ 	.word	0x00000000
	.align		4
        /*0004*/ 	.word	0xffffffff
	.align		4
        /*0008*/ 	.word	0x00000000
	.align		4
        /*000c*/ 	.word	0xfffffffe
	.align		4
        /*0010*/ 	.word	0x00000000
	.align		4
        /*0014*/ 	.word	0xfffffffd
	.align		4
        /*0018*/ 	.word	0x00000000
	.align		4
        /*001c*/ 	.word	0xfffffffc


//--------------------- .text._Z14spmm_kernel_spPiS_PfS0_S_S0_ii --------------------------
	.section	.text._Z14spmm_kernel_spPiS_PfS0_S_S0_ii,"ax",@progbits
	.align	128
        .global         _Z14spmm_kernel_spPiS_PfS0_S_S0_ii
        .type           _Z14spmm_kernel_spPiS_PfS0_S_S0_ii,@function
        .size           _Z14spmm_kernel_spPiS_PfS0_S_S0_ii,(.L_x_19 - _Z14spmm_kernel_spPiS_PfS0_S_S0_ii)
        .other          _Z14spmm_kernel_spPiS_PfS0_S_S0_ii,@"STO_CUDA_ENTRY STV_DEFAULT"
_Z14spmm_kernel_spPiS_PfS0_S_S0_ii:
.text._Z14spmm_kernel_spPiS_PfS0_S_S0_ii:
[----:B------:R-:W-:Y:S08]  /*0000*/  LDC R1, c[0x0][0x37c] ;  /* 0x0000df00ff017b82 */ /* 0x000ff00000000800 */
[----:B------:R-:W0:Y:S01]  /*0010*/  LDC R0, c[0x0][0x3b4] ;  /* 0x0000ed00ff007b82 */ /* 0x000e220000000800 */
[----:B------:R-:W1:Y:S07]  /*0020*/  S2R R5, SR_TID.X ;  /* 0x0000000000057919 */ /* 0x000e6e0000002100 */
[----:B------:R-:W2:Y:S01]  /*0030*/  S2UR UR4, SR_CTAID.X ;  /* 0x00000000000479c3 */ /* 0x000ea20000002500 */
[----:B0-----:R-:W-:-:S07]  /*0040*/  ISETP.GE.AND P0, PT, R0, 0x1, PT ;  /* 0x000000010000780c */ /* 0x001fce0003f06270 */
[----:B------:R-:W0:Y:S06]  /*0050*/  LDC R0, c[0x0][0x360] ;  /* 0x0000d800ff007b82 */ /* 0x000e2c0000000800 */
[----:B-12---:R-:W-:Y:S05]  /*0060*/  @!P0 EXIT ;  /* 0x000000000000894d */ /* 0x006fea0003800000 */
[----:B------:R-:W1:Y:S01]  /*0070*/  LDC.64 R2, c[0x0][0x380] ;  /* 0x0000e000ff027b82 */ /* 0x000e620000000a00 */
[----:B------:R-:W2:Y:S01]  /*0080*/  LDCU.64 UR12, c[0x0][0x358] ;  /* 0x00006b00ff0c77ac */ /* 0x000ea20008000a00 */
[----:B0-----:R-:W-:Y:S01]  /*0090*/  IMAD R0, R0, UR4, R5 ;  /* 0x0000000400007c24 */ /* 0x001fe2000f8e0205 */
[----:B------:R-:W0:Y:S01]  /*00a0*/  LDCU.64 UR8, c[0x0][0x388] ;  /* 0x00007100ff0877ac */ /* 0x000e220008000a00 */
[----:B------:R-:W3:Y:S02]  /*00b0*/  LDCU.64 UR10, c[0x0][0x390] ;  /* 0x00007200ff0a77ac */ /* 0x000ee40008000a00 */
[----:B-1----:R-:W-:-:S05]  /*00c0*/  IMAD.WIDE R2, R0, 0x4, R2 ;  /* 0x0000000400027825 */ /* 0x002fca00078e0202 */
[----:B--2---:R-:W2:Y:S04]  /*00d0*/  LDG.E R14, desc[UR12][R2.64] ;  /* 0x0000000c020e7981 */ /* 0x004ea8000c1e1900 */
[----:B------:R-:W2:Y:S01]  /*00e0*/  LDG.E R15, desc[UR12][R2.64+0x4] ;  /* 0x0000040c020f7981 */ /* 0x000ea2000c1e1900 */
[----:B0-----:R-:W-:Y:S02]  /*00f0*/  UIADD3 UR7, UP0, UPT, UR8, 0x10, URZ ;  /* 0x0000001008077890 */ /* 0x001fe4000ff1e0ff */
[----:B---3--:R-:W-:Y:S02]  /*0100*/  UIADD3 UR5, UP1, UPT, UR10, 0x10, URZ ;  /* 0x000000100a057890 */ /* 0x008fe4000ff3e0ff */
[----:B------:R-:W-:Y:S02]  /*0110*/  UIADD3.X UR8, UPT, UPT, URZ, UR9, URZ, UP0, !UPT ;  /* 0x00000009ff087290 */ /* 0x000fe400087fe4ff */
[----:B------:R-:W-:Y:S01]  /*0120*/  UIADD3.X UR6, UPT, UPT, URZ, UR11, URZ, UP1, !UPT ;  /* 0x0000000bff067290 */ /* 0x000fe20008ffe4ff */
[----:B------:R-:W-:Y:S01]  /*0130*/  UMOV UR4, URZ ;  /* 0x000000ff00047c82 */ /* 0x000fe20008000000 */
[----:B--2---:R-:W-:-:S04]  /*0140*/  IADD3 R16, PT, PT, -R14, R15, RZ ;  /* 0x0000000f0e107210 */ /* 0x004fc80007ffe1ff */
[C---:B------:R-:W-:Y:S02]  /*0150*/  LOP3.LUT R19, R16.reuse, 0xfffffff8, RZ, 0xc0, !PT ;  /* 0xfffffff810137812 */ /* 0x040fe400078ec0ff */
[C---:B------:R-:W-:Y:S02]  /*0160*/  LOP3.LUT R17, R16.reuse, 0x7, RZ, 0xc0, !PT ;  /* 0x0000000710117812 */ /* 0x040fe400078ec0ff */
[----:B------:R-:W-:Y:S02]  /*0170*/  LOP3.LUT R18, R16, 0x3, RZ, 0xc0, !PT ;  /* 0x0000000310127812 */ /* 0x000fe400078ec0ff */
[----:B------:R-:W-:-:S07]  /*0180*/  IADD3 R19, PT, PT, -R19, RZ, RZ ;  /* 0x000000ff13137210 */ /* 0x000fce0007ffe1ff */
.L_x_7:
[----:B------:R-:W-:Y:S01]  /*0190*/  ISETP.GE.AND P0, PT, R14, R15, PT ;  /* 0x0000000f0e00720c */ /* 0x000fe20003f06270 */
[----:B------:R-:W-:Y:S01]  /*01a0*/  BSSY.RECONVERGENT B0, `(.L_x_0) ;  /* 0x0000092000007945 */ /* 0x000fe20003800200 */
[----:B0-----:R-:W-:-:S11]  /*01b0*/  HFMA2 R12, -RZ, RZ, 0, 0 ;  /* 0x00000000ff0c7431 */ /* 0x001fd600000001ff */
[----:B------:R-:W-:Y:S05]  /*01c0*/  @P0 BRA `(.L_x_1) ;  /* 0x00000008003c0947 */ /* 0x000fea0003800000 */
[----:B------:R-:W-:Y:S01]  /*01d0*/  IADD3 R2, PT, PT, R14, -R15, RZ ;  /* 0x8000000f0e027210 */ /* 0x000fe20007ffe0ff */
[----:B------:R-:W-:Y:S01]  /*01e0*/  BSSY.RECONVERGENT B1, `(.L_x_2) ;  /* 0x0000045000017945 */ /* 0x000fe20003800200 */
[----:B------:R-:W-:Y:S02]  /*01f0*/  ISETP.NE.AND P0, PT, R17, RZ, PT ;  /* 0x000000ff1100720c */ /* 0x000fe40003f05270 */
[----:B------:R-:W-:Y:S02]  /*0200*/  ISETP.GT.U32.AND P1, PT, R2, -0x8, PT ;  /* 0xfffffff80200780c */ /* 0x000fe40003f24070 */
[----:B------:R-:W-:Y:S02]  /*0210*/  MOV R12, RZ ;  /* 0x000000ff000c7202 */ /* 0x000fe40000000f00 */
[----:B------:R-:W-:-:S09]  /*0220*/  MOV R21, R14 ;  /* 0x0000000e00157202 */ /* 0x000fd20000000f00 */
[----:B------:R-:W-:Y:S05]  /*0230*/  @P1 BRA `(.L_x_3) ;  /* 0x0000000000fc1947 */ /* 0x000fea0003800000 */
[----:B------:R-:W-:Y:S02]  /*0240*/  MOV R12, RZ ;  /* 0x000000ff000c7202 */ /* 0x000fe40000000f00 */
[----:B------:R-:W-:Y:S02]  /*0250*/  MOV R20, R19 ;  /* 0x0000001300147202 */ /* 0x000fe40000000f00 */
[----:B------:R-:W-:-:S07]  /*0260*/  MOV R21, R14 ;  /* 0x0000000e00157202 */ /* 0x000fce0000000f00 */
.L_x_4:
[----:B------:R-:W-:Y:S01]  /*0270*/  MOV R6, UR7 ;  /* 0x0000000700067c02 */ /* 0x000fe20008000f00 */
[----:B------:R-:W0:Y:S01]  /*0280*/  LDC R22, c[0x0][0x3b4] ;  /* 0x0000ed00ff167b82 */ /* 0x000e220000000800 */
[----:B------:R-:W-:-:S03]  /*0290*/  MOV R7, UR8 ;  /* 0x0000000800077c02 */ /* 0x000fc60008000f00 */
[----:B------:R-:W-:-:S04]  /*02a0*/  IMAD.WIDE R6, R21, 0x4, R6 ;  /* 0x0000000415067825 */ /* 0x000fc800078e0206 */
[----:B------:R-:W1:Y:S01]  /*02b0*/  LDC.64 R2, c[0x0][0x398] ;  /* 0x0000e600ff027b82 */ /* 0x000e620000000a00 */
[----:B------:R-:W0:Y:S04]  /*02c0*/  LDG.E R9, desc[UR12][R6.64+-0x10] ;  /* 0xfffff00c06097981 */ /* 0x000e28000c1e1900 */
[----:B------:R-:W2:Y:S01]  /*02d0*/  LDG.E R11, desc[UR12][R6.64+-0xc] ;  /* 0xfffff40c060b7981 */ /* 0x000ea2000c1e1900 */
[----:B------:R-:W-:Y:S02]  /*02e0*/  MOV R4, UR5 ;  /* 0x0000000500047c02 */ /* 0x000fe40008000f00 */
[----:B------:R-:W-:Y:S01]  /*02f0*/  MOV R5, UR6 ;  /* 0x0000000600057c02 */ /* 0x000fe20008000f00 */
[----:B------:R-:W3:Y:S02]  /*0300*/  LDG.E R28, desc[UR12][R6.64+-0x8] ;  /* 0xfffff80c061c7981 */ /* 0x000ee4000c1e1900 */
[----:B------:R-:W-:-:S02]  /*0310*/  IMAD.WIDE R4, R21, 0x4, R4 ;  /* 0x0000000415047825 */ /* 0x000fc400078e0204 */
[----:B------:R-:W4:Y:S04]  /*0320*/  LDG.E R24, desc[UR12][R6.64+-0x4] ;  /* 0xfffffc0c06187981 */ /* 0x000f28000c1e1900 */
[----:B------:R-:W5:Y:S04]  /*0330*/  LDG.E R13, desc[UR12][R4.64+-0x10] ;  /* 0xfffff00c040d7981 */ /* 0x000f68000c1e1900 */
[----:B------:R-:W4:Y:S04]  /*0340*/  LDG.E R25, desc[UR12][R6.64] ;  /* 0x0000000c06197981 */ /* 0x000f28000c1e1900 */
[----:B------:R-:W5:Y:S04]  /*0350*/  LDG.E R26, desc[UR12][R4.64+-0xc] ;  /* 0xfffff40c041a7981 */ /* 0x000f68000c1e1900 */
[----:B------:R-:W5:Y:S04]  /*0360*/  LDG.E R23, desc[UR12][R6.64+0x4] ;  /* 0x0000040c06177981 */ /* 0x000f68000c1e1900 */
[----:B------:R-:W5:Y:S04]  /*0370*/  LDG.E R27, desc[UR12][R6.64+0x8] ;  /* 0x0000080c061b7981 */ /* 0x000f68000c1e1900 */
[----:B------:R5:W5:Y:S01]  /*0380*/  LDG.E R29, desc[UR12][R6.64+0xc] ;  /* 0x00000c0c061d7981 */ /* 0x000b62000c1e1900 */
[----:B0-----:R-:W-:-:S02]  /*0390*/  IMAD R9, R9, R22, UR4 ;  /* 0x0000000409097e24 */ /* 0x001fc4000f8e0216 */
[----:B--2---:R-:W-:Y:S02]  /*03a0*/  IMAD R11, R11, R22, UR4 ;  /* 0x000000040b0b7e24 */ /* 0x004fe4000f8e0216 */
[----:B-1----:R-:W-:-:S04]  /*03b0*/  IMAD.WIDE R8, R9, 0x4, R2 ;  /* 0x0000000409087825 */ /* 0x002fc800078e0202 */
[----:B------:R-:W-:Y:S02]  /*03c0*/  IMAD.WIDE R10, R11, 0x4, R2 ;  /* 0x000000040b0a7825 */ /* 0x000fe400078e0202 */
[----:B------:R-:W2:Y:S04]  /*03d0*/  LDG.E R9, desc[UR12][R8.64] ;  /* 0x0000000c08097981 */ /* 0x000ea8000c1e1900 */
[----:B------:R-:W2:Y:S01]  /*03e0*/  LDG.E R10, desc[UR12][R10.64] ;  /* 0x0000000c0a0a7981 */ /* 0x000ea2000c1e1900 */
[-C--:B---3--:R-:W-:Y:S02]  /*03f0*/  IMAD R28, R28, R22.reuse, UR4 ;  /* 0x000000041c1c7e24 */ /* 0x088fe4000f8e0216 */
[-C--:B----4-:R-:W-:Y:S02]  /*0400*/  IMAD R25, R25, R22.reuse, UR4 ;  /* 0x0000000419197e24 */ /* 0x090fe4000f8e0216 */
[----:B-----5:R-:W-:-:S02]  /*0410*/  IMAD R7, R23, R22, UR4 ;  /* 0x0000000417077e24 */ /* 0x020fc4000f8e0216 */
[-C--:B------:R-:W-:Y:S02]  /*0420*/  IMAD R23, R27, R22.reuse, UR4 ;  /* 0x000000041b177e24 */ /* 0x080fe4000f8e0216 */
[----:B------:R-:W-:Y:S01]  /*0430*/  IMAD.WIDE R6, R7, 0x4, R2 ;  /* 0x0000000407067825 */ /* 0x000fe200078e0202 */
[----:B------:R-:W3:Y:S05]  /*0440*/  LDG.E R27, desc[UR12][R4.64] ;  /* 0x0000000c041b7981 */ /* 0x000eea000c1e1900 */
[----:B------:R-:W4:Y:S01]  /*0450*/  LDG.E R6, desc[UR12][R6.64] ;  /* 0x0000000c06067981 */ /* 0x000f22000c1e1900 */
[----:B--2---:R-:W-:Y:S01]  /*0460*/  FFMA R13, R9, R13, R12 ;  /* 0x0000000d090d7223 */ /* 0x004fe2000000000c */
[----:B------:R-:W-:-:S02]  /*0470*/  IMAD R12, R24, R22, UR4 ;  /* 0x00000004180c7e24 */ /* 0x000fc4000f8e0216 */
[----:B------:R-:W-:-:S04]  /*0480*/  IMAD.WIDE R8, R28, 0x4, R2 ;  /* 0x000000041c087825 */ /* 0x000fc800078e0202 */
[----:B------:R-:W-:Y:S02]  /*0490*/  FFMA R24, R10, R26, R13 ;  /* 0x0000001a0a187223 */ /* 0x000fe4000000000d */
[----:B------:R-:W2:Y:S01]  /*04a0*/  LDG.E R26, desc[UR12][R4.64+-0x4] ;  /* 0xfffffc0c041a7981 */ /* 0x000ea2000c1e1900 */
[----:B------:R-:W-:-:S03]  /*04b0*/  IMAD.WIDE R10, R12, 0x4, R2 ;  /* 0x000000040c0a7825 */ /* 0x000fc600078e0202 */
[----:B------:R-:W5:Y:S01]  /*04c0*/  LDG.E R9, desc[UR12][R8.64] ;  /* 0x0000000c08097981 */ /* 0x000f62000c1e1900 */
[----:B------:R-:W-:-:S03]  /*04d0*/  IMAD.WIDE R12, R25, 0x4, R2 ;  /* 0x00000004190c7825 */ /* 0x000fc600078e0202 */
[----:B------:R-:W5:Y:S04]  /*04e0*/  LDG.E R25, desc[UR12][R4.64+-0x8] ;  /* 0xfffff80c04197981 */ /* 0x000f68000c1e1900 */
[----:B------:R-:W2:Y:S01]  /*04f0*/  LDG.E R10, desc[UR12][R10.64] ;  /* 0x0000000c0a0a7981 */ /* 0x000ea2000c1e1900 */
[----:B------:R-:W-:-:S03]  /*0500*/  IMAD R28, R29, R22, UR4 ;  /* 0x000000041d1c7e24 */ /* 0x000fc6000f8e0216 */
[----:B------:R-:W3:Y:S01]  /*0510*/  LDG.E R12, desc[UR12][R12.64] ;  /* 0x0000000c0c0c7981 */ /* 0x000ee2000c1e1900 */
[----:B------:R-:W-:-:S03]  /*0520*/  IMAD.WIDE R22, R23, 0x4, R2 ;  /* 0x0000000417167825 */ /* 0x000fc600078e0202 */
[----:B------:R-:W4:Y:S01]  /*0530*/  LDG.E R29, desc[UR12][R4.64+0x4] ;  /* 0x0000040c041d7981 */ /* 0x000f22000c1e1900 */
[----:B------:R-:W-:-:S03]  /*0540*/  IMAD.WIDE R2, R28, 0x4, R2 ;  /* 0x000000041c027825 */ /* 0x000fc600078e0202 */
[----:B------:R-:W4:Y:S04]  /*0550*/  LDG.E R22, desc[UR12][R22.64] ;  /* 0x0000000c16167981 */ /* 0x000f28000c1e1900 */
[----:B------:R-:W4:Y:S04]  /*0560*/  LDG.E R11, desc[UR12][R4.64+0x8] ;  /* 0x0000080c040b7981 */ /* 0x000f28000c1e1900 */
[----:B------:R-:W4:Y:S04]  /*0570*/  LDG.E R8, desc[UR12][R4.64+0xc] ;  /* 0x00000c0c04087981 */ /* 0x000f28000c1e1900 */
[----:B------:R-:W4:Y:S01]  /*0580*/  LDG.E R2, desc[UR12][R2.64] ;  /* 0x0000000c02027981 */ /* 0x000f22000c1e1900 */
[----:B------:R-:W-:-:S04]  /*0590*/  IADD3 R20, PT, PT, R20, 0x8, RZ ;  /* 0x0000000814147810 */ /* 0x000fc80007ffe0ff */
[----:B------:R-:W-:Y:S02]  /*05a0*/  ISETP.NE.AND P1, PT, R20, RZ, PT ;  /* 0x000000ff1400720c */ /* 0x000fe40003f25270 */
[----:B------:R-:W-:Y:S01]  /*05b0*/  IADD3 R21, PT, PT, R21, 0x8, RZ ;  /* 0x0000000815157810 */ /* 0x000fe20007ffe0ff */
[----:B-----5:R-:W-:-:S04]  /*05c0*/  FFMA R9, R9, R25, R24 ;  /* 0x0000001909097223 */ /* 0x020fc80000000018 */
[----:B--2---:R-:W-:-:S04]  /*05d0*/  FFMA R9, R10, R26, R9 ;  /* 0x0000001a0a097223 */ /* 0x004fc80000000009 */
[----:B---3--:R-:W-:-:S04]  /*05e0*/  FFMA R9, R12, R27, R9 ;  /* 0x0000001b0c097223 */ /* 0x008fc80000000009 */
[----:B----4-:R-:W-:-:S04]  /*05f0*/  FFMA R9, R6, R29, R9 ;  /* 0x0000001d06097223 */ /* 0x010fc80000000009 */
[----:B------:R-:W-:-:S04]  /*0600*/  FFMA R9, R22, R11, R9 ;  /* 0x0000000b16097223 */ /* 0x000fc80000000009 */
[----:B------:R-:W-:Y:S01]  /*0610*/  FFMA R12, R2, R8, R9 ;  /* 0x00000008020c7223 */ /* 0x000fe20000000009 */
[----:B------:R-:W-:Y:S06]  /*0620*/  @P1 BRA `(.L_x_4) ;  /* 0xfffffffc00101947 */ /* 0x000fec000383ffff */
.L_x_3:
[----:B------:R-:W-:Y:S05]  /*0630*/  BSYNC.RECONVERGENT B1 ;  /* 0x0000000000017941 */ /* 0x000fea0003800200 */
.L_x_2:
[----:B------:R-:W-:Y:S05]  /*0640*/  @!P0 BRA `(.L_x_1) ;  /* 0x00000004001c8947 */ /* 0x000fea0003800000 */
[----:B------:R-:W-:Y:S01]  /*0650*/  IADD3 R2, PT, PT, R17, -0x1, RZ ;  /* 0xffffffff11027810 */ /* 0x000fe20007ffe0ff */
[----:B------:R-:W-:Y:S01]  /*0660*/  BSSY.RECONVERGENT B1, `(.L_x_5) ;  /* 0x0000023000017945 */ /* 0x000fe20003800200 */
[----:B------:R-:W-:Y:S02]  /*0670*/  ISETP.NE.AND P1, PT, R18, RZ, PT ;  /* 0x000000ff1200720c */ /* 0x000fe40003f25270 */
[----:B------:R-:W-:-:S13]  /*0680*/  ISETP.GE.U32.AND P0, PT, R2, 0x3, PT ;  /* 0x000000030200780c */ /* 0x000fda0003f06070 */
[----:B------:R-:W-:Y:S05]  /*0690*/  @!P0 BRA `(.L_x_6) ;  /* 0x00000000007c8947 */ /* 0x000fea0003800000 */
[----:B------:R-:W0:Y:S08]  /*06a0*/  LDC.64 R8, c[0x0][0x388] ;  /* 0x0000e200ff087b82 */ /* 0x000e300000000a00 */
[----:B------:R-:W1:Y:S08]  /*06b0*/  LDC R25, c[0x0][0x3b4] ;  /* 0x0000ed00ff197b82 */ /* 0x000e700000000800 */
[----:B------:R-:W2:Y:S01]  /*06c0*/  LDC.64 R2, c[0x0][0x398] ;  /* 0x0000e600ff027b82 */ /* 0x000ea20000000a00 */
[----:B0-----:R-:W-:-:S07]  /*06d0*/  IMAD.WIDE R8, R21, 0x4, R8 ;  /* 0x0000000415087825 */ /* 0x001fce00078e0208 */
[----:B------:R-:W0:Y:S01]  /*06e0*/  LDC.64 R4, c[0x0][0x390] ;  /* 0x0000e400ff047b82 */ /* 0x000e220000000a00 */
[----:B------:R-:W1:Y:S04]  /*06f0*/  LDG.E R6, desc[UR12][R8.64] ;  /* 0x0000000c08067981 */ /* 0x000e68000c1e1900 */
[----:B------:R-:W3:Y:S04]  /*0700*/  LDG.E R7, desc[UR12][R8.64+0x4] ;  /* 0x0000040c08077981 */ /* 0x000ee8000c1e1900 */
[----:B------:R-:W4:Y:S04]  /*0710*/  LDG.E R13, desc[UR12][R8.64+0x8] ;  /* 0x0000080c080d7981 */ /* 0x000f28000c1e1900 */
[----:B------:R-:W5:Y:S01]  /*0720*/  LDG.E R20, desc[UR12][R8.64+0xc] ;  /* 0x00000c0c08147981 */ /* 0x000f62000c1e1900 */
[----:B0-----:R-:W-:-:S05]  /*0730*/  IMAD.WIDE R4, R21, 0x4, R4 ;  /* 0x0000000415047825 */ /* 0x001fca00078e0204 */
[----:B------:R-:W5:Y:S01]  /*0740*/  LDG.E R22, desc[UR12][R4.64+0x8] ;  /* 0x0000080c04167981 */ /* 0x000f62000c1e1900 */
[-C--:B-1----:R-:W-:Y:S02]  /*0750*/  IMAD R11, R6, R25.reuse, UR4 ;  /* 0x00000004060b7e24 */ /* 0x082fe4000f8e0219 */
[----:B---3--:R-:W-:Y:S02]  /*0760*/  IMAD R7, R7, R25, UR4 ;  /* 0x0000000407077e24 */ /* 0x008fe4000f8e0219 */
[----:B--2---:R-:W-:-:S04]  /*0770*/  IMAD.WIDE R10, R11, 0x4, R2 ;  /* 0x000000040b0a7825 */ /* 0x004fc800078e0202 */
[-C--:B----4-:R-:W-:Y:S02]  /*0780*/  IMAD R23, R13, R25.reuse, UR4 ;  /* 0x000000040d177e24 */ /* 0x090fe4000f8e0219 */
[--C-:B------:R-:W-:Y:S01]  /*0790*/  IMAD.WIDE R6, R7, 0x4, R2.reuse ;  /* 0x0000000407067825 */ /* 0x100fe200078e0202 */
[----:B------:R-:W2:Y:S04]  /*07a0*/  LDG.E R11, desc[UR12][R10.64] ;  /* 0x0000000c0a0b7981 */ /* 0x000ea8000c1e1900 */
[----:B------:R-:W2:Y:S01]  /*07b0*/  LDG.E R13, desc[UR12][R4.64] ;  /* 0x0000000c040d7981 */ /* 0x000ea2000c1e1900 */
[----:B-----5:R-:W-:Y:S02]  /*07c0*/  IMAD R25, R20, R25, UR4 ;  /* 0x0000000414197e24 */ /* 0x020fe4000f8e0219 */
[--C-:B------:R-:W-:Y:S01]  /*07d0*/  IMAD.WIDE R8, R23, 0x4, R2.reuse ;  /* 0x0000000417087825 */ /* 0x100fe200078e0202 */
[----:B------:R-:W3:Y:S04]  /*07e0*/  LDG.E R6, desc[UR12][R6.64] ;  /* 0x0000000c06067981 */ /* 0x000ee8000c1e1900 */
[----:B------:R-:W3:Y:S01]  /*07f0*/  LDG.E R20, desc[UR12][R4.64+0x4] ;  /* 0x0000040c04147981 */ /* 0x000ee2000c1e1900 */
[----:B------:R-:W-:-:S03]  /*0800*/  IMAD.WIDE R2, R25, 0x4, R2 ;  /* 0x0000000419027825 */ /* 0x000fc600078e0202 */
[----:B------:R-:W4:Y:S04]  /*0810*/  LDG.E R8, desc[UR12][R8.64] ;  /* 0x0000000c08087981 */ /* 0x000f28000c1e1900 */
[----:B------:R-:W5:Y:S04]  /*0820*/  LDG.E R2, desc[UR12][R2.64] ;  /* 0x0000000c02027981 */ /* 0x000f68000c1e1900 */
[----:B------:R-:W5:Y:S01]  /*0830*/  LDG.E R23, desc[UR12][R4.64+0xc] ;  /* 0x00000c0c04177981 */ /* 0x000f62000c1e1900 */
[----:B------:R-:W-:Y:S01]  /*0840*/  IADD3 R21, PT, PT, R21, 0x4, RZ ;  /* 0x0000000415157810 */ /* 0x000fe20007ffe0ff */
[----:B--2---:R-:W-:-:S04]  /*0850*/  FFMA R11, R11, R13, R12 ;  /* 0x0000000d0b0b7223 */ /* 0x004fc8000000000c */
[----:B---3--:R-:W-:-:S04]  /*0860*/  FFMA R11, R6, R20, R11 ;  /* 0x00000014060b7223 */ /* 0x008fc8000000000b */
[----:B----4-:R-:W-:-:S04]  /*0870*/  FFMA R11, R8, R22, R11 ;  /* 0x00000016080b7223 */ /* 0x010fc8000000000b */
[----:B-----5:R-:W-:-:S07]  /*0880*/  FFMA R12, R2, R23, R11 ;  /* 0x00000017020c7223 */ /* 0x020fce000000000b */
.L_x_6:
[----:B------:R-:W-:Y:S05]  /*0890*/  BSYNC.RECONVERGENT B1 ;  /* 0x0000000000017941 */ /* 0x000fea0003800200 */
.L_x_5:
[----:B------:R-:W-:Y:S05]  /*08a0*/  @!P1 BRA `(.L_x_1) ;  /* 0x0000000000849947 */ /* 0x000fea0003800000 */
[----:B------:R-:W-:Y:S01]  /*08b0*/  ISETP.NE.AND P0, PT, R18, 0x1, PT ;  /* 0x000000011200780c */ /* 0x000fe20003f05270 */
[----:B------:R-:W0:Y:S01]  /*08c0*/  LDC.64 R6, c[0x0][0x390] ;  /* 0x0000e400ff067b82 */ /* 0x000e220000000a00 */
[----:B------:R-:W-:-:S07]  /*08d0*/  LOP3.LUT P1, RZ, R16, 0x1, RZ, 0xc0, !PT ;  /* 0x0000000110ff7812 */ /* 0x000fce000782c0ff */
[----:B------:R-:W1:Y:S08]  /*08e0*/  LDC.64 R10, c[0x0][0x398] ;  /* 0x0000e600ff0a7b82 */ /* 0x000e700000000a00 */
[----:B------:R-:W2:Y:S08]  /*08f0*/  @P0 LDC.64 R2, c[0x0][0x388] ;  /* 0x0000e200ff020b82 */ /* 0x000eb00000000a00 */
[----:B------:R-:W3:Y:S08]  /*0900*/  @P1 LDC.64 R4, c[0x0][0x388] ;  /* 0x0000e200ff041b82 */ /* 0x000ef00000000a00 */
[----:B------:R-:W4:Y:S01]  /*0910*/  @P0 LDC R9, c[0x0][0x3b4] ;  /* 0x0000ed00ff090b82 */ /* 0x000f220000000800 */
[----:B--2---:R-:W-:-:S07]  /*0920*/  @P0 IMAD.WIDE R24, R21, 0x4, R2 ;  /* 0x0000000415180825 */ /* 0x004fce00078e0202 */
[----:B------:R-:W2:Y:S01]  /*0930*/  @P1 LDC R29, c[0x0][0x3b4] ;  /* 0x0000ed00ff1d1b82 */ /* 0x000ea20000000800 */
[C---:B0-----:R-:W-:Y:S01]  /*0940*/  @P0 IMAD.WIDE R2, R21.reuse, 0x4, R6 ;  /* 0x0000000415020825 */ /* 0x041fe200078e0206 */
[----:B------:R-:W-:Y:S01]  /*0950*/  @P0 IADD3 R21, PT, PT, R21, 0x2, RZ ;  /* 0x0000000215150810 */ /* 0x000fe20007ffe0ff */
[----:B------:R-:W4:Y:S05]  /*0960*/  @P0 LDG.E R8, desc[UR12][R24.64] ;  /* 0x0000000c18080981 */ /* 0x000f2a000c1e1900 */
[----:B------:R-:W0:Y:S01]  /*0970*/  LDC.64 R6, c[0x0][0x390] ;  /* 0x0000e400ff067b82 */ /* 0x000e220000000a00 */
[C---:B---3--:R-:W-:Y:S01]  /*0980*/  @P1 IMAD.WIDE R22, R21.reuse, 0x4, R4 ;  /* 0x0000000415161825 */ /* 0x048fe200078e0204 */
[----:B------:R-:W3:Y:S05]  /*0990*/  @P0 LDG.E R20, desc[UR12][R24.64+0x4] ;  /* 0x0000040c18140981 */ /* 0x000eea000c1e1900 */
[----:B------:R-:W2:Y:S01]  /*09a0*/  @P1 LDG.E R22, desc[UR12][R22.64] ;  /* 0x0000000c16161981 */ /* 0x000ea2000c1e1900 */
[----:B------:R-:W5:Y:S01]  /*09b0*/  LDC.64 R4, c[0x0][0x398] ;  /* 0x0000e600ff047b82 */ /* 0x000f620000000a00 */
[----:B0-----:R-:W-:-:S06]  /*09c0*/  @P1 IMAD.WIDE R6, R21, 0x4, R6 ;  /* 0x0000000415061825 */ /* 0x001fcc00078e0206 */
[----:B------:R-:W5:Y:S01]  /*09d0*/  @P1 LDG.E R6, desc[UR12][R6.64] ;  /* 0x0000000c06061981 */ /* 0x000f62000c1e1900 */
[-C--:B----4-:R-:W-:Y:S02]  /*09e0*/  @P0 IMAD R13, R8, R9.reuse, UR4 ;  /* 0x00000004080d0e24 */ /* 0x090fe4000f8e0209 */
[----:B---3--:R-:W-:Y:S02]  /*09f0*/  @P0 IMAD R27, R20, R9, UR4 ;  /* 0x00000004141b0e24 */ /* 0x008fe4000f8e0209 */
[--C-:B-1----:R-:W-:Y:S01]  /*0a00*/  @P0 IMAD.WIDE R8, R13, 0x4, R10.reuse ;  /* 0x000000040d080825 */ /* 0x102fe200078e020a */
[----:B------:R-:W3:Y:S03]  /*0a10*/  @P0 LDG.E R20, desc[UR12][R2.64] ;  /* 0x0000000c02140981 */ /* 0x000ee6000c1e1900 */
[----:B------:R-:W-:Y:S02]  /*0a20*/  @P0 IMAD.WIDE R10, R27, 0x4, R10 ;  /* 0x000000041b0a0825 */ /* 0x000fe400078e020a */
[----:B------:R-:W3:Y:S02]  /*0a30*/  @P0 LDG.E R9, desc[UR12][R8.64] ;  /* 0x0000000c08090981 */ /* 0x000ee4000c1e1900 */
[----:B--2---:R-:W-:-:S02]  /*0a40*/  @P1 IMAD R13, R22, R29, UR4 ;  /* 0x00000004160d1e24 */ /* 0x004fc4000f8e021d */
[----:B------:R-:W2:Y:S02]  /*0a50*/  @P0 LDG.E R22, desc[UR12][R2.64+0x4] ;  /* 0x0000040c02160981 */ /* 0x000ea4000c1e1900 */
[----:B-----5:R-:W-:Y:S02]  /*0a60*/  @P1 IMAD.WIDE R4, R13, 0x4, R4 ;  /* 0x000000040d041825 */ /* 0x020fe400078e0204 */
[----:B------:R-:W2:Y:S04]  /*0a70*/  @P0 LDG.E R11, desc[UR12][R10.64] ;  /* 0x0000000c0a0b0981 */ /* 0x000ea8000c1e1900 */
[----:B------:R-:W4:Y:S01]  /*0a80*/  @P1 LDG.E R5, desc[UR12][R4.64] ;  /* 0x0000000c04051981 */ /* 0x000f22000c1e1900 */
[----:B---3--:R-:W-:-:S04]  /*0a90*/  @P0 FFMA R20, R9, R20, R12 ;  /* 0x0000001409140223 */ /* 0x008fc8000000000c */
[----:B--2---:R-:W-:-:S04]  /*0aa0*/  @P0 FFMA R12, R11, R22, R20 ;  /* 0x000000160b0c0223 */ /* 0x004fc80000000014 */
[----:B----4-:R-:W-:-:S07]  /*0ab0*/  @P1 FFMA R12, R5, R6, R12 ;  /* 0x00000006050c1223 */ /* 0x010fce000000000c */
.L_x_1:
[----:B------:R-:W-:Y:S05]  /*0ac0*/  BSYNC.RECONVERGENT B0 ;  /* 0x0000000000007941 */ /* 0x000fea0003800200 */
.L_x_0:
[----:B------:R-:W0:Y:S08]  /*0ad0*/  LDC R7, c[0x0][0x3b4] ;  /* 0x0000ed00ff077b82 */ /* 0x000e300000000800 */
[----:B------:R-:W1:Y:S01]  /*0ae0*/  LDC.64 R2, c[0x0][0x3a8] ;  /* 0x0000ea00ff027b82 */ /* 0x000e620000000a00 */
[----:B0-----:R-:W-:Y:S01]  /*0af0*/  IMAD R5, R0, R7, UR4 ;  /* 0x0000000400057e24 */ /* 0x001fe2000f8e0207 */
[----:B------:R-:W-:-:S06]  /*0b00*/  UIADD3 UR4, UPT, UPT, UR4, 0x1, URZ ;  /* 0x0000000104047890 */ /* 0x000fcc000fffe0ff */
[----:B------:R-:W-:Y:S01]  /*0b10*/  ISETP.NE.AND P0, PT, R7, UR4, PT ;  /* 0x0000000407007c0c */ /* 0x000fe2000bf05270 */
[----:B-1----:R-:W-:-:S05]  /*0b20*/  IMAD.WIDE R2, R5, 0x4, R2 ;  /* 0x0000000405027825 */ /* 0x002fca00078e0202 */
[----:B------:R0:W-:Y:S07]  /*0b30*/  STG.E desc[UR12][R2.64], R12 ;  /* 0x0000000c02007986 */ /* 0x0001ee000c10190c */
[----:B------:R-:W-:Y:S05]  /*0b40*/  @P0 BRA `(.L_x_7) ;  /* 0xfffffff400900947 */ /* 0x000fea000383ffff */
[----:B------:R-:W-:Y:S05]  /*0b50*/  EXIT ;  /* 0x000000000000794d */ /* 0x000fea0003800000 */
.L_x_8:
[----:B------:R-:W-:-:S00]  /*0b60*/  BRA `(.L_x_8) ;  /* 0xfffffffc00fc7947 */ /* 0x000fc0000383ffff */
[----:B------:R-:W-:-:S00]  /*0b70*/  NOP ;  /* 0x0000000000007918 */ /* 0x000fc00000000000 */
        /* <DEDUP_REMOVED lines=8> */
.L_x_19:


//--------------------- .text._Z15spmm_kernel_optPiS_PfS0_S0_ii --------------------------
	.section	.text._Z15spmm_kernel_optPiS_PfS0_S0_ii,"ax",@progbits
	.align	128
        .global         _Z15spmm_kernel_optPiS_PfS0_S0_ii
        .type           _Z15spmm_kernel_optPiS_PfS0_S0_ii,@function
        .size           _Z15spmm_kernel_optPiS_PfS0_S0_ii,(.L_x_20 - _Z15spmm_kernel_optPiS_PfS0_S0_ii)
        .other          _Z15spmm_kernel_optPiS_PfS0_S0_ii,@"STO_CUDA_ENTRY STV_DEFAULT"
_Z15spmm_kernel_optPiS_PfS0_S0_ii:
.text._Z15spmm_kernel_optPiS_PfS0_S0_ii:
[----:B------:R-:W-:Y:S01]  /*0000*/  LDC R1, c[0x0][0x37c] ;  /* 0x0000df00ff017b82 */ /* 0x000fe20000000800 */
[----:B------:R-:W0:Y:S01]  /*0010*/  S2R R0, SR_CTAID.X ;  /* 0x0000000000007919 */ /* 0x000e220000002500 */
[----:B------:R-:W0:Y:S01]  /*0020*/  LDCU UR4, c[0x0][0x360] ;  /* 0x00006c00ff0477ac */ /* 0x000e220008000800 */
[----:B------:R-:W0:Y:S01]  /*0030*/  S2R R3, SR_TID.X ;  /* 0x0000000000037919 */ /* 0x000e220000002100 */
[----:B------:R-:W1:Y:S01]  /*0040*/  LDCU UR5, c[0x0][0x3a8] ;  /* 0x00007500ff0577ac */ /* 0x000e620008000800 */
[----:B0-----:R-:W-:-:S05]  /*0050*/  IMAD R0, R0, UR4, R3 ;  /* 0x0000000400007c24 */ /* 0x001fca000f8e0203 */
[----:B------:R-:W-:-:S04]  /*0060*/  SHF.R.S32.HI R3, RZ, 0x1f, R0 ;  /* 0x0000001fff037819 */ /* 0x000fc80000011400 */
[----:B------:R-:W-:-:S04]  /*0070*/  LEA.HI R3, R3, R0, RZ, 0x5 ;  /* 0x0000000003037211 */ /* 0x000fc800078f28ff */
[----:B------:R-:W-:-:S04]  /*0080*/  SHF.R.S32.HI R9, RZ, 0x5, R3 ;  /* 0x00000005ff097819 */ /* 0x000fc80000011403 */
[----:B-1----:R-:W-:-:S13]  /*0090*/  ISETP.GE.AND P0, PT, R9, UR5, PT ;  /* 0x0000000509007c0c */ /* 0x002fda000bf06270 */
[----:B------:R-:W-:Y:S05]  /*00a0*/  @P0 EXIT ;  /* 0x000000000000094d */ /* 0x000fea0003800000 */
[----:B------:R-:W0:Y:S01]  /*00b0*/  LDC.64 R2, c[0x0][0x388] ;  /* 0x0000e200ff027b82 */ /* 0x000e220000000a00 */
[----:B------:R-:W1:Y:S01]  /*00c0*/  LDCU.64 UR4, c[0x0][0x358] ;  /* 0x00006b00ff0477ac */ /* 0x000e620008000a00 */
[----:B------:R-:W2:Y:S06]  /*00d0*/  LDCU UR6, c[0x0][0x3ac] ;  /* 0x00007580ff0677ac */ /* 0x000eac0008000800 */
[----:B------:R-:W3:Y:S01]  /*00e0*/  LDC.64 R4, c[0x0][0x380] ;  /* 0x0000e000ff047b82 */ /* 0x000ee20000000a00 */
[----:B------:R-:W4:Y:S07]  /*00f0*/  LDCU.64 UR8, c[0x0][0x398] ;  /* 0x00007300ff0877ac */ /* 0x000f2e0008000a00 */
[----:B------:R-:W5:Y:S01]  /*0100*/  LDC.64 R6, c[0x0][0x390] ;  /* 0x0000e400ff067b82 */ /* 0x000f620000000a00 */
[----:B0-----:R-:W-:-:S06]  /*0110*/  IMAD.WIDE R2, R9, 0x4, R2 ;  /* 0x0000000409027825 */ /* 0x001fcc00078e0202 */
[----:B-1----:R-:W2:Y:S01]  /*0120*/  LDG.E.CONSTANT R2, desc[UR4][R2.64] ;  /* 0x0000000402027981 */ /* 0x002ea2000c1e9900 */
[----:B------:R-:W-:Y:S01]  /*0130*/  LOP3.LUT R0, R0, 0x1f, RZ, 0xc0, !PT ;  /* 0x0000001f00007812 */ /* 0x000fe200078ec0ff */
[----:B---3--:R-:W-:-:S06]  /*0140*/  IMAD.WIDE R4, R9, 0x4, R4 ;  /* 0x0000000409047825 */ /* 0x008fcc00078e0204 */
[----:B------:R-:W3:Y:S01]  /*0150*/  LDG.E.CONSTANT R5, desc[UR4][R4.64] ;  /* 0x0000000404057981 */ /* 0x000ee2000c1e9900 */
[----:B--2---:R-:W-:Y:S02]  /*0160*/  IMAD R11, R2, UR6, RZ ;  /* 0x00000006020b7c24 */ /* 0x004fe4000f8e02ff */
[----:B-----5:R-:W-:Y:S02]  /*0170*/  IMAD.WIDE R2, R9, 0x4, R6 ;  /* 0x0000000409027825 */ /* 0x020fe400078e0206 */
[----:B------:R-:W0:Y:S01]  /*0180*/  LDC.64 R6, c[0x0][0x3a0] ;  /* 0x0000e800ff067b82 */ /* 0x000e220000000a00 */
[----:B------:R-:W-:-:S03]  /*0190*/  IADD3 R10, P0, PT, R0, R11, RZ ;  /* 0x0000000b000a7210 */ /* 0x000fc60007f1e0ff */
[----:B------:R-:W2:Y:S01]  /*01a0*/  LDG.E.CONSTANT R2, desc[UR4][R2.64] ;  /* 0x0000000402027981 */ /* 0x000ea2000c1e9900 */
[----:B------:R-:W-:Y:S02]  /*01b0*/  LEA.HI.X.SX32 R11, R11, RZ, 0x1, P0 ;  /* 0x000000ff0b0b7211 */ /* 0x000fe400000f0eff */
[----:B----4-:R-:W-:-:S04]  /*01c0*/  LEA R8, P0, R10, UR8, 0x2 ;  /* 0x000000080a087c11 */ /* 0x010fc8000f8010ff */
[----:B------:R-:W-:-:S06]  /*01d0*/  LEA.HI.X R9, R10, UR9, R11, 0x2, P0 ;  /* 0x000000090a097c11 */ /* 0x000fcc00080f140b */
[----:B------:R-:W2:Y:S01]  /*01e0*/  LDG.E.CONSTANT R9, desc[UR4][R8.64] ;  /* 0x0000000408097981 */ /* 0x000ea2000c1e9900 */
[----:B---3--:R-:W-:-:S04]  /*01f0*/  IMAD R11, R5, UR6, R0 ;  /* 0x00000006050b7c24 */ /* 0x008fc8000f8e0200 */
[----:B0-----:R-:W-:-:S04]  /*0200*/  IMAD.WIDE R6, R11, 0x4, R6 ;  /* 0x000000040b067825 */ /* 0x001fc800078e0206 */
[----:B--2---:R-:W-:-:S05]  /*0210*/  FMUL R11, R2, R9 ;  /* 0x00000009020b7220 */ /* 0x004fca0000400000 */
[----:B------:R-:W-:Y:S01]  /*0220*/  REDG.E.ADD.F32.FTZ.RN.STRONG.GPU desc[UR4][R6.64], R11 ;  /* 0x0000000b060079a6 */ /* 0x000fe2000c12f304 */
[----:B------:R-:W-:Y:S05]  /*0230*/  EXIT ;  /* 0x000000000000794d */ /* 0x000fea0003800000 */
.L_x_9:
        /* <DEDUP_REMOVED lines=12> */
.L_x_20:


//--------------------- .text._Z15spmm_kernel_refPiS_PfS0_S0_ii --------------------------
	.section	.text._Z15spmm_kernel_refPiS_PfS0_S0_ii,"ax",@progbits
	.align	128
        .global         _Z15spmm_kernel_refPiS_PfS0_S0_ii
        .type           _Z15spmm_kernel_refPiS_PfS0_S0_ii,@function
        .size           _Z15spmm_kernel_refPiS_PfS0_S0_ii,(.L_x_21 - _Z15spmm_kernel_refPiS_PfS0_S0_ii)
        .other          _Z15spmm_kernel_refPiS_PfS0_S0_ii,@"STO_CUDA_ENTRY STV_DEFAULT"
_Z15spmm_kernel_refPiS_PfS0_S0_ii:
.text._Z15spmm_kernel_refPiS_PfS0_S0_ii:
        /* <DEDUP_REMOVED lines=25> */
.L_x_17:
        /* <DEDUP_REMOVED lines=14> */
.L_x_14:
        /* <DEDUP_REMOVED lines=60> */
.L_x_13:
[----:B------:R-:W-:Y:S05]  /*0630*/  BSYNC.RECONVERGENT B1 ;  /* 0x0000000000017941 */ /* 0x000fea0003800200 */
.L_x_12:
        /* <DEDUP_REMOVED lines=37> */
.L_x_16:
[----:B------:R-:W-:Y:S05]  /*0890*/  BSYNC.RECONVERGENT B1 ;  /* 0x0000000000017941 */ /* 0x000fea0003800200 */
.L_x_15:
        /* <DEDUP_REMOVED lines=34> */
.L_x_11:
[----:B------:R-:W-:Y:S05]  /*0ac0*/  BSYNC.RECONVERGENT B0 ;  /* 0x0000000000007941 */ /* 0x000fea0003800200 */
.L_x_10:
        /* <DEDUP_REMOVED lines=9> */
.L_x_18:
        /* <DEDUP_REMOVED lines=10> */
.L_x_21:


//--------------------- .nv.shared.reserved.0     --------------------------
	.section	.nv.shared.reserved.0,"aw",@nobits
	.weak		__nv_reservedSMEM_offset_0_alias
	.size		__nv_reservedSMEM_offset_0_alias, 0, 64
	.other		__nv_reservedSMEM_offset_0_alias,@"STO_CUDA_RESERVED_SHARED STV_DEFAULT"
__nv_reservedSMEM_offset_0_alias:
	.zero		0
	.zero		64


//--------------------- .nv.constant0._Z14spmm_kernel_spPiS_PfS0_S_S0_ii --------------------------
	.section	.nv.constant0._Z14spmm_kernel_spPiS_PfS0_S_S0_ii,"a",@progbits
	.sectionflags	@""
	.align	4
.nv.constant0._Z14spmm_kernel_spPiS_PfS0_S_S0_ii:
	.zero		952


//--------------------- .nv.constant0._Z15spmm_kernel_optPiS_PfS0_S0_ii --------------------------
	.section	.nv.constant0._Z15spmm_kernel_optPiS_PfS0_S0_ii,"a",@progbits
	.sectionflags	@""
	.align	4
.nv.constant0._Z15spmm_kernel_optPiS_PfS0_S0_ii:
	.zero		944


//--------------------- .nv.constant0._Z15spmm_kernel_refPiS_PfS0_S0_ii --------------------------
	.section	.nv.constant0._Z15spmm_kernel_refPiS_PfS0_S0_ii,"a",@progbits
	.sectionflags	@""
	.align	4
.nv.constant0._Z15spmm_kernel_refPiS_PfS0_S0_ii:
	.zero		944


//--------------------- SYMBOLS --------------------------

	.type		.nv.reservedSmem.offset0,@object
	.size		.nv.reservedSmem.offset0,0x4
